//
// Generated by NVIDIA NVVM Compiler
//
// Compiler Build ID: CL-36424714
// Cuda compilation tools, release 13.0, V13.0.88
// Based on NVVM 20.0.0
//

.version 9.0
.target sm_100
.address_size 64

	// .globl	_Z8gemm_v01IfEvmmmT_PKS0_mS2_mS0_PS0_m

.visible .entry _Z8gemm_v01IfEvmmmT_PKS0_mS2_mS0_PS0_m(
	.param .u64 _Z8gemm_v01IfEvmmmT_PKS0_mS2_mS0_PS0_m_param_0,
	.param .u64 _Z8gemm_v01IfEvmmmT_PKS0_mS2_mS0_PS0_m_param_1,
	.param .u64 _Z8gemm_v01IfEvmmmT_PKS0_mS2_mS0_PS0_m_param_2,
	.param .f32 _Z8gemm_v01IfEvmmmT_PKS0_mS2_mS0_PS0_m_param_3,
	.param .u64 .ptr .align 1 _Z8gemm_v01IfEvmmmT_PKS0_mS2_mS0_PS0_m_param_4,
	.param .u64 _Z8gemm_v01IfEvmmmT_PKS0_mS2_mS0_PS0_m_param_5,
	.param .u64 .ptr .align 1 _Z8gemm_v01IfEvmmmT_PKS0_mS2_mS0_PS0_m_param_6,
	.param .u64 _Z8gemm_v01IfEvmmmT_PKS0_mS2_mS0_PS0_m_param_7,
	.param .f32 _Z8gemm_v01IfEvmmmT_PKS0_mS2_mS0_PS0_m_param_8,
	.param .u64 .ptr .align 1 _Z8gemm_v01IfEvmmmT_PKS0_mS2_mS0_PS0_m_param_9,
	.param .u64 _Z8gemm_v01IfEvmmmT_PKS0_mS2_mS0_PS0_m_param_10
)
{
	.reg .pred 	%p<13>;
	.reg .b32 	%r<9>;
	.reg .b32 	%f<75>;
	.reg .b64 	%rd<81>;

	ld.param.u64 	%rd28, [_Z8gemm_v01IfEvmmmT_PKS0_mS2_mS0_PS0_m_param_0];
	ld.param.u64 	%rd29, [_Z8gemm_v01IfEvmmmT_PKS0_mS2_mS0_PS0_m_param_1];
	ld.param.u64 	%rd23, [_Z8gemm_v01IfEvmmmT_PKS0_mS2_mS0_PS0_m_param_2];
	ld.param.u64 	%rd30, [_Z8gemm_v01IfEvmmmT_PKS0_mS2_mS0_PS0_m_param_4];
	ld.param.u64 	%rd24, [_Z8gemm_v01IfEvmmmT_PKS0_mS2_mS0_PS0_m_param_5];
	ld.param.u64 	%rd31, [_Z8gemm_v01IfEvmmmT_PKS0_mS2_mS0_PS0_m_param_6];
	ld.param.u64 	%rd25, [_Z8gemm_v01IfEvmmmT_PKS0_mS2_mS0_PS0_m_param_7];
	cvta.to.global.u64 	%rd1, %rd31;
	cvta.to.global.u64 	%rd2, %rd30;
	mov.u32 	%r1, %ctaid.x;
	mov.u32 	%r2, %ntid.x;
	mov.u32 	%r3, %tid.x;
	mad.lo.s32 	%r4, %r1, %r2, %r3;
	cvt.u64.u32 	%rd3, %r4;
	mov.u32 	%r5, %ctaid.y;
	mov.u32 	%r6, %ntid.y;
	mov.u32 	%r7, %tid.y;
	mad.lo.s32 	%r8, %r5, %r6, %r7;
	cvt.u64.u32 	%rd4, %r8;
	setp.le.u64 	%p1, %rd28, %rd4;
	setp.le.u64 	%p2, %rd29, %rd3;
	or.pred  	%p3, %p1, %p2;
	@%p3 bra 	$L__BB0_14;
	setp.eq.s64 	%p4, %rd23, 0;
	mov.f32 	%f74, 0f00000000;
	@%p4 bra 	$L__BB0_13;
	mul.lo.s64 	%rd5, %rd24, %rd4;
	and.b64  	%rd6, %rd23, 7;
	setp.lt.u64 	%p5, %rd23, 8;
	mov.f32 	%f74, 0f00000000;
	mov.b64 	%rd79, 0;
	@%p5 bra 	$L__BB0_5;
	and.b64  	%rd79, %rd23, -8;
	shl.b64 	%rd33, %rd3, 2;
	add.s64 	%rd76, %rd1, %rd33;
	shl.b64 	%rd34, %rd5, 2;
	add.s64 	%rd35, %rd34, %rd2;
	add.s64 	%rd75, %rd35, 16;
	shl.b64 	%rd10, %rd25, 2;
	mov.f32 	%f74, 0f00000000;
	mov.u64 	%rd77, %rd79;
$L__BB0_4:
	.pragma "nounroll";
	ld.global.f32 	%f19, [%rd75+-16];
	ld.global.f32 	%f20, [%rd76];
	fma.rn.f32 	%f21, %f19, %f20, %f74;
	ld.global.f32 	%f22, [%rd75+-12];
	add.s64 	%rd36, %rd76, %rd10;
	ld.global.f32 	%f23, [%rd36];
	fma.rn.f32 	%f24, %f22, %f23, %f21;
	ld.global.f32 	%f25, [%rd75+-8];
	add.s64 	%rd37, %rd36, %rd10;
	ld.global.f32 	%f26, [%rd37];
	fma.rn.f32 	%f27, %f25, %f26, %f24;
	ld.global.f32 	%f28, [%rd75+-4];
	add.s64 	%rd38, %rd37, %rd10;
	ld.global.f32 	%f29, [%rd38];
	fma.rn.f32 	%f30, %f28, %f29, %f27;
	ld.global.f32 	%f31, [%rd75];
	add.s64 	%rd39, %rd38, %rd10;
	ld.global.f32 	%f32, [%rd39];
	fma.rn.f32 	%f33, %f31, %f32, %f30;
	ld.global.f32 	%f34, [%rd75+4];
	add.s64 	%rd40, %rd39, %rd10;
	ld.global.f32 	%f35, [%rd40];
	fma.rn.f32 	%f36, %f34, %f35, %f33;
	ld.global.f32 	%f37, [%rd75+8];
	add.s64 	%rd41, %rd40, %rd10;
	ld.global.f32 	%f38, [%rd41];
	fma.rn.f32 	%f39, %f37, %f38, %f36;
	ld.global.f32 	%f40, [%rd75+12];
	add.s64 	%rd42, %rd41, %rd10;
	ld.global.f32 	%f41, [%rd42];
	fma.rn.f32 	%f74, %f40, %f41, %f39;
	add.s64 	%rd77, %rd77, -8;
	shl.b64 	%rd43, %rd25, 5;
	add.s64 	%rd76, %rd76, %rd43;
	add.s64 	%rd75, %rd75, 32;
	setp.ne.s64 	%p6, %rd77, 0;
	@%p6 bra 	$L__BB0_4;
$L__BB0_5:
	setp.eq.s64 	%p7, %rd6, 0;
	@%p7 bra 	$L__BB0_13;
	and.b64  	%rd18, %rd23, 3;
	setp.lt.u64 	%p8, %rd6, 4;
	@%p8 bra 	$L__BB0_8;
	add.s64 	%rd44, %rd79, %rd5;
	shl.b64 	%rd45, %rd44, 2;
	add.s64 	%rd46, %rd2, %rd45;
	ld.global.f32 	%f43, [%rd46];
	mad.lo.s64 	%rd47, %rd79, %rd25, %rd3;
	shl.b64 	%rd48, %rd47, 2;
	add.s64 	%rd49, %rd1, %rd48;
	ld.global.f32 	%f44, [%rd49];
	fma.rn.f32 	%f45, %f43, %f44, %f74;
	ld.global.f32 	%f46, [%rd46+4];
	shl.b64 	%rd50, %rd25, 2;
	add.s64 	%rd51, %rd49, %rd50;
	ld.global.f32 	%f47, [%rd51];
	fma.rn.f32 	%f48, %f46, %f47, %f45;
	ld.global.f32 	%f49, [%rd46+8];
	add.s64 	%rd52, %rd51, %rd50;
	ld.global.f32 	%f50, [%rd52];
	fma.rn.f32 	%f51, %f49, %f50, %f48;
	ld.global.f32 	%f52, [%rd46+12];
	add.s64 	%rd53, %rd52, %rd50;
	ld.global.f32 	%f53, [%rd53];
	fma.rn.f32 	%f74, %f52, %f53, %f51;
	add.s64 	%rd79, %rd79, 4;
$L__BB0_8:
	setp.eq.s64 	%p9, %rd18, 0;
	@%p9 bra 	$L__BB0_13;
	setp.eq.s64 	%p10, %rd18, 1;
	@%p10 bra 	$L__BB0_11;
	add.s64 	%rd54, %rd79, %rd5;
	shl.b64 	%rd55, %rd54, 2;
	add.s64 	%rd56, %rd2, %rd55;
	ld.global.f32 	%f55, [%rd56];
	mad.lo.s64 	%rd57, %rd79, %rd25, %rd3;
	shl.b64 	%rd58, %rd57, 2;
	add.s64 	%rd59, %rd1, %rd58;
	ld.global.f32 	%f56, [%rd59];
	fma.rn.f32 	%f57, %f55, %f56, %f74;
	ld.global.f32 	%f58, [%rd56+4];
	shl.b64 	%rd60, %rd25, 2;
	add.s64 	%rd61, %rd59, %rd60;
	ld.global.f32 	%f59, [%rd61];
	fma.rn.f32 	%f74, %f58, %f59, %f57;
	add.s64 	%rd79, %rd79, 2;
$L__BB0_11:
	and.b64  	%rd62, %rd23, 1;
	setp.eq.b64 	%p11, %rd62, 1;
	not.pred 	%p12, %p11;
	@%p12 bra 	$L__BB0_13;
	add.s64 	%rd63, %rd79, %rd5;
	shl.b64 	%rd64, %rd63, 2;
	add.s64 	%rd65, %rd2, %rd64;
	ld.global.f32 	%f60, [%rd65];
	mad.lo.s64 	%rd66, %rd79, %rd25, %rd3;
	shl.b64 	%rd67, %rd66, 2;
	add.s64 	%rd68, %rd1, %rd67;
	ld.global.f32 	%f61, [%rd68];
	fma.rn.f32 	%f74, %f60, %f61, %f74;
$L__BB0_13:
	ld.param.u64 	%rd74, [_Z8gemm_v01IfEvmmmT_PKS0_mS2_mS0_PS0_m_param_10];
	ld.param.u64 	%rd73, [_Z8gemm_v01IfEvmmmT_PKS0_mS2_mS0_PS0_m_param_9];
	ld.param.f32 	%f66, [_Z8gemm_v01IfEvmmmT_PKS0_mS2_mS0_PS0_m_param_8];
	ld.param.f32 	%f65, [_Z8gemm_v01IfEvmmmT_PKS0_mS2_mS0_PS0_m_param_3];
	mad.lo.s64 	%rd69, %rd74, %rd4, %rd3;
	cvta.to.global.u64 	%rd70, %rd73;
	shl.b64 	%rd71, %rd69, 2;
	add.s64 	%rd72, %rd70, %rd71;
	ld.global.f32 	%f62, [%rd72];
	mul.f32 	%f63, %f66, %f62;
	fma.rn.f32 	%f64, %f65, %f74, %f63;
	st.global.f32 	[%rd72], %f64;
$L__BB0_14:
	ret;

}


// ===== COMPILED SASS (sm_100) =====

	.target	sm_100

	.elftype	@"ET_EXEC"


//--------------------- .note.nv.tkinfo           --------------------------
	.section	.note.nv.tkinfo,"",@"SHT_NOTE"
	.sectionflags	@"SHF_NOTE_NV_TKINFO"
	.tkinfo
        /*0018*/ 	.word	0x00000002
        /*0030*/ 	.string	""
        /*0030*/ 	.string	"ptxas"
        /*0030*/ 	.string	"Cuda compilation tools, release 13.0, V13.0.88"
        /*0030*/ 	.string	"Build cuda_13.0.r13.0/compiler.36424714_0"
        /*0030*/ 	.string	"-arch sm_100 -m 64 "



//--------------------- .note.nv.cuinfo           --------------------------
	.section	.note.nv.cuinfo,"",@"SHT_NOTE"
	.sectionflags	@"SHF_NOTE_NV_CUINFO"
        /*0018*/ 	.short	0x0002
        /*001a*/ 	.short	0x0064
        /*001c*/ 	.short	0x0082
	.zero		2


//--------------------- .nv.info                  --------------------------
	.section	.nv.info,"",@"SHT_CUDA_INFO"
	.align	4


	//----- nvinfo : EIATTR_REGCOUNT
	.align		4
        /*0000*/ 	.byte	0x04, 0x2f
        /*0002*/ 	.short	(.L_1 - .L_0)
	.align		4
.L_0:
        /*0004*/ 	.word	index@(_Z8gemm_v01IfEvmmmT_PKS0_mS2_mS0_PS0_m)
        /*0008*/ 	.word	0x00000020


	//----- nvinfo : EIATTR_FRAME_SIZE
	.align		4
.L_1:
        /*000c*/ 	.byte	0x04, 0x11
        /*000e*/ 	.short	(.L_3 - .L_2)
	.align		4
.L_2:
        /*0010*/ 	.word	index@(_Z8gemm_v01IfEvmmmT_PKS0_mS2_mS0_PS0_m)
        /*0014*/ 	.word	0x00000000


	//----- nvinfo : EIATTR_MIN_STACK_SIZE
	.align		4
.L_3:
        /*0018*/ 	.byte	0x04, 0x12
        /*001a*/ 	.short	(.L_5 - .L_4)
	.align		4
.L_4:
        /*001c*/ 	.word	index@(_Z8gemm_v01IfEvmmmT_PKS0_mS2_mS0_PS0_m)
        /*0020*/ 	.word	0x00000000
.L_5:


//--------------------- .nv.compat                --------------------------
	.section	.nv.compat,"",@"SHT_CUDA_COMPAT_INFO"
	.align	4
        /*0000*/ 	.byte	0x02, 0x09, 0x00, 0x00, 0x02, 0x02, 0x01, 0x00, 0x02, 0x05, 0x05, 0x00, 0x03, 0x07, 0x01, 0x01
        /*0010*/ 	.byte	0x02, 0x03, 0x00, 0x00, 0x02, 0x06, 0x01, 0x00, 0x04, 0x0b, 0x08, 0x00, 0x09, 0x00, 0x00, 0x00
        /*0020*/ 	.byte	0x00, 0x00, 0x00, 0x00


//--------------------- .nv.info._Z8gemm_v01IfEvmmmT_PKS0_mS2_mS0_PS0_m --------------------------
	.section	.nv.info._Z8gemm_v01IfEvmmmT_PKS0_mS2_mS0_PS0_m,"",@"SHT_CUDA_INFO"
	.sectionflags	@""
	.align	4


	//----- nvinfo : EIATTR_CUDA_API_VERSION
	.align		4
        /*0000*/ 	.byte	0x04, 0x37
        /*0002*/ 	.short	(.L_7 - .L_6)
.L_6:
        /*0004*/ 	.word	0x00000082


	//----- nvinfo : EIATTR_KPARAM_INFO
	.align		4
.L_7:
        /*0008*/ 	.byte	0x04, 0x17
        /*000a*/ 	.short	(.L_9 - .L_8)
.L_8:
        /*000c*/ 	.word	0x00000000
        /*0010*/ 	.short	0x000a
        /*0012*/ 	.short	0x0050
        /*0014*/ 	.byte	0x00, 0xf0, 0x21, 0x00


	//----- nvinfo : EIATTR_KPARAM_INFO
	.align		4
.L_9:
        /*0018*/ 	.byte	0x04, 0x17
        /*001a*/ 	.short	(.L_11 - .L_10)
.L_10:
        /*001c*/ 	.word	0x00000000
        /*0020*/ 	.short	0x0009
        /*0022*/ 	.short	0x0048
        /*0024*/ 	.byte	0x00, 0xf5, 0x21, 0x00


	//----- nvinfo : EIATTR_KPARAM_INFO
	.align		4
.L_11:
        /*0028*/ 	.byte	0x04, 0x17
        /*002a*/ 	.short	(.L_13 - .L_12)
.L_12:
        /*002c*/ 	.word	0x00000000
        /*0030*/ 	.short	0x0008
        /*0032*/ 	.short	0x0040
        /*0034*/ 	.byte	0x00, 0xf0, 0x11, 0x00


	//----- nvinfo : EIATTR_KPARAM_INFO
	.align		4
.L_13:
        /*0038*/ 	.byte	0x04, 0x17
        /*003a*/ 	.short	(.L_15 - .L_14)
.L_14:
        /*003c*/ 	.word	0x00000000
        /*0040*/ 	.short	0x0007
        /*0042*/ 	.short	0x0038
        /*0044*/ 	.byte	0x00, 0xf0, 0x21, 0x00


	//----- nvinfo : EIATTR_KPARAM_INFO
	.align		4
.L_15:
        /*0048*/ 	.byte	0x04, 0x17
        /*004a*/ 	.short	(.L_17 - .L_16)
.L_16:
        /*004c*/ 	.word	0x00000000
        /*0050*/ 	.short	0x0006
        /*0052*/ 	.short	0x0030
        /*0054*/ 	.byte	0x00, 0xf5, 0x21, 0x00


	//----- nvinfo : EIATTR_KPARAM_INFO
	.align		4
.L_17:
        /*0058*/ 	.byte	0x04, 0x17
        /*005a*/ 	.short	(.L_19 - .L_18)
.L_18:
        /*005c*/ 	.word	0x00000000
        /*0060*/ 	.short	0x0005
        /*0062*/ 	.short	0x0028
        /*0064*/ 	.byte	0x00, 0xf0, 0x21, 0x00


	//----- nvinfo : EIATTR_KPARAM_INFO
	.align		4
.L_19:
        /*0068*/ 	.byte	0x04, 0x17
        /*006a*/ 	.short	(.L_21 - .L_20)
.L_20:
        /*006c*/ 	.word	0x00000000
        /*0070*/ 	.short	0x0004
        /*0072*/ 	.short	0x0020
        /*0074*/ 	.byte	0x00, 0xf5, 0x21, 0x00


	//----- nvinfo : EIATTR_KPARAM_INFO
	.align		4
.L_21:
        /*0078*/ 	.byte	0x04, 0x17
        /*007a*/ 	.short	(.L_23 - .L_22)
.L_22:
        /*007c*/ 	.word	0x00000000
        /*0080*/ 	.short	0x0003
        /*0082*/ 	.short	0x0018
        /*0084*/ 	.byte	0x00, 0xf0, 0x11, 0x00


	//----- nvinfo : EIATTR_KPARAM_INFO
	.align		4
.L_23:
        /*0088*/ 	.byte	0x04, 0x17
        /*008a*/ 	.short	(.L_25 - .L_24)
.L_24:
        /*008c*/ 	.word	0x00000000
        /*0090*/ 	.short	0x0002
        /*0092*/ 	.short	0x0010
        /*0094*/ 	.byte	0x00, 0xf0, 0x21, 0x00


	//----- nvinfo : EIATTR_KPARAM_INFO
	.align		4
.L_25:
        /*0098*/ 	.byte	0x04, 0x17
        /*009a*/ 	.short	(.L_27 - .L_26)
.L_26:
        /*009c*/ 	.word	0x00000000
        /*00a0*/ 	.short	0x0001
        /*00a2*/ 	.short	0x0008
        /*00a4*/ 	.byte	0x00, 0xf0, 0x21, 0x00


	//----- nvinfo : EIATTR_KPARAM_INFO
	.align		4
.L_27:
        /*00a8*/ 	.byte	0x04, 0x17
        /*00aa*/ 	.short	(.L_29 - .L_28)
.L_28:
        /*00ac*/ 	.word	0x00000000
        /*00b0*/ 	.short	0x0000
        /*00b2*/ 	.short	0x0000
        /*00b4*/ 	.byte	0x00, 0xf0, 0x21, 0x00


	//----- nvinfo : EIATTR_SPARSE_MMA_MASK
	.align		4
.L_29:
        /*00b8*/ 	.byte	0x03, 0x50
        /*00ba*/ 	.short	0x0000


	//----- nvinfo : EIATTR_MAXREG_COUNT
	.align		4
        /*00bc*/ 	.byte	0x03, 0x1b
        /*00be*/ 	.short	0x00ff


	//----- nvinfo : EIATTR_MERCURY_ISA_VERSION
	.align		4
        /*00c0*/ 	.byte	0x03, 0x5f
        /*00c2*/ 	.short	0x0101


	//----- nvinfo : EIATTR_VRC_CTA_INIT_COUNT
	.align		4
        /*00c4*/ 	.byte	0x02, 0x4a
	.zero		1
	.zero		1


	//----- nvinfo : EIATTR_EXIT_INSTR_OFFSETS
	.align		4
        /*00c8*/ 	.byte	0x04, 0x1c
        /*00ca*/ 	.short	(.L_31 - .L_30)


	//   ....[0]....
.L_30:
        /*00cc*/ 	.word	0x000000e0


	//   ....[1]....
        /*00d0*/ 	.word	0x00000cc0


	//----- nvinfo : EIATTR_CBANK_PARAM_SIZE
	.align		4
.L_31:
        /*00d4*/ 	.byte	0x03, 0x19
        /*00d6*/ 	.short	0x0058


	//----- nvinfo : EIATTR_PARAM_CBANK
	.align		4
        /*00d8*/ 	.byte	0x04, 0x0a
        /*00da*/ 	.short	(.L_33 - .L_32)
	.align		4
.L_32:
        /*00dc*/ 	.word	index@(.nv.constant0._Z8gemm_v01IfEvmmmT_PKS0_mS2_mS0_PS0_m)
        /*00e0*/ 	.short	0x0380
        /*00e2*/ 	.short	0x0058


	//----- nvinfo : EIATTR_SW_WAR
	.align		4
.L_33:
        /*00e4*/ 	.byte	0x04, 0x36
        /*00e6*/ 	.short	(.L_35 - .L_34)
.L_34:
        /*00e8*/ 	.word	0x00000008
.L_35:


//--------------------- .nv.callgraph             --------------------------
	.section	.nv.callgraph,"",@"SHT_CUDA_CALLGRAPH"
	.align	4
	.sectionentsize	8
	.align		4
        /*0000*/ 	.word	0x00000000
	.align		4
        /*0004*/ 	.word	0xffffffff
	.align		4
        /*0008*/ 	.word	0x00000000
	.align		4
        /*000c*/ 	.word	0xfffffffe
	.align		4
        /*0010*/ 	.word	0x00000000
	.align		4
        /*0014*/ 	.word	0xfffffffd
	.align		4
        /*0018*/ 	.word	0x00000000
	.align		4
        /*001c*/ 	.word	0xfffffffc


//--------------------- .text._Z8gemm_v01IfEvmmmT_PKS0_mS2_mS0_PS0_m --------------------------
	.section	.text._Z8gemm_v01IfEvmmmT_PKS0_mS2_mS0_PS0_m,"ax",@progbits
	.align	128
        .global         _Z8gemm_v01IfEvmmmT_PKS0_mS2_mS0_PS0_m
        .type           _Z8gemm_v01IfEvmmmT_PKS0_mS2_mS0_PS0_m,@function
        .size           _Z8gemm_v01IfEvmmmT_PKS0_mS2_mS0_PS0_m,(.L_x_6 - _Z8gemm_v01IfEvmmmT_PKS0_mS2_mS0_PS0_m)
        .other          _Z8gemm_v01IfEvmmmT_PKS0_mS2_mS0_PS0_m,@"STO_CUDA_ENTRY STV_DEFAULT"
_Z8gemm_v01IfEvmmmT_PKS0_mS2_mS0_PS0_m:
.text._Z8gemm_v01IfEvmmmT_PKS0_mS2_mS0_PS0_m:
[----:B------:R-:W-:Y:S01]  /*0000*/  LDC R1, c[0x0][0x37c] ;  /* 0x0000df00ff017b82 */ /* 0x000fe20000000800 */
[----:B------:R-:W0:Y:S07]  /*0010*/  S2R R11, SR_TID.X ;  /* 0x00000000000b7919 */ /* 0x000e2e0000002100 */
[----:B------:R-:W0:Y:S01]  /*0020*/  S2UR UR4, SR_CTAID.X ;  /* 0x00000000000479c3 */ /* 0x000e220000002500 */
[----:B------:R-:W1:Y:S01]  /*0030*/  LDCU.128 UR8, c[0x0][0x380] ;  /* 0x00007000ff0877ac */ /* 0x000e620008000c00 */
[----:B------:R-:W2:Y:S06]  /*0040*/  S2R R3, SR_TID.Y ;  /* 0x0000000000037919 */ /* 0x000eac0000002200 */
[----:B------:R-:W0:Y:S08]  /*0050*/  LDC R10, c[0x0][0x360] ;  /* 0x0000d800ff0a7b82 */ /* 0x000e300000000800 */
[----:B------:R-:W2:Y:S08]  /*0060*/  S2UR UR5, SR_CTAID.Y ;  /* 0x00000000000579c3 */ /* 0x000eb00000002600 */
[----:B------:R-:W2:Y:S01]  /*0070*/  LDC R0, c[0x0][0x364] ;  /* 0x0000d900ff007b82 */ /* 0x000ea20000000800 */
[----:B0-----:R-:W-:-:S05]  /*0080*/  IMAD R10, R10, UR4, R11 ;  /* 0x000000040a0a7c24 */ /* 0x001fca000f8e020b */
[----:B-1----:R-:W-:-:S04]  /*0090*/  ISETP.GE.U32.AND P0, PT, R10, UR10, PT ;  /* 0x0000000a0a007c0c */ /* 0x002fc8000bf06070 */
[----:B------:R-:W-:Y:S01]  /*00a0*/  ISETP.GE.U32.AND.EX P0, PT, RZ, UR11, PT, P0 ;  /* 0x0000000bff007c0c */ /* 0x000fe2000bf06100 */
[----:B--2---:R-:W-:-:S05]  /*00b0*/  IMAD R0, R0, UR5, R3 ;  /* 0x0000000500007c24 */ /* 0x004fca000f8e0203 */
[----:B------:R-:W-:-:S04]  /*00c0*/  ISETP.GE.U32.AND P1, PT, R0, UR8, PT ;  /* 0x0000000800007c0c */ /* 0x000fc8000bf26070 */
[----:B------:R-:W-:-:S13]  /*00d0*/  ISETP.GE.U32.OR.EX P0, PT, RZ, UR9, P0, P1 ;  /* 0x00000009ff007c0c */ /* 0x000fda0008706510 */
[----:B------:R-:W-:Y:S05]  /*00e0*/  @P0 EXIT ;  /* 0x000000000000094d */ /* 0x000fea0003800000 */
[----:B------:R-:W0:Y:S01]  /*00f0*/  LDCU.64 UR8, c[0x0][0x390] ;  /* 0x00007200ff0877ac */ /* 0x000e220008000a00 */
[----:B------:R-:W-:Y:S01]  /*0100*/  IMAD.MOV.U32 R9, RZ, RZ, RZ ;  /* 0x000000ffff097224 */ /* 0x000fe200078e00ff */
[----:B------:R-:W1:Y:S01]  /*0110*/  LDCU.64 UR10, c[0x0][0x358] ;  /* 0x00006b00ff0a77ac */ /* 0x000e620008000a00 */
[----:B0-----:R-:W-:-:S04]  /*0120*/  UISETP.NE.U32.AND UP0, UPT, UR8, URZ, UPT ;  /* 0x000000ff0800728c */ /* 0x001fc8000bf05070 */
[----:B------:R-:W-:-:S09]  /*0130*/  UISETP.NE.AND.EX UP0, UPT, UR9, URZ, UPT, UP0 ;  /* 0x000000ff0900728c */ /* 0x000fd2000bf05300 */
[----:B-1----:R-:W-:Y:S05]  /*0140*/  BRA.U !UP0, `(.L_x_0) ;  /* 0x0000000908a47547 */ /* 0x002fea000b800000 */
[----:B------:R-:W0:Y:S01]  /*0150*/  LDCU.64 UR4, c[0x0][0x3a8] ;  /* 0x00007500ff0477ac */ /* 0x000e220008000a00 */
[----:B------:R-:W1:Y:S01]  /*0160*/  LDC.64 R12, c[0x0][0x3b8] ;  /* 0x0000ee00ff0c7b82 */ /* 0x000e620000000a00 */
[----:B------:R-:W-:Y:S01]  /*0170*/  IMAD.MOV.U32 R9, RZ, RZ, RZ ;  /* 0x000000ffff097224 */ /* 0x000fe200078e00ff */
[----:B------:R-:W-:Y:S02]  /*0180*/  UISETP.GE.U32.AND UP1, UPT, UR8, 0x8, UPT ;  /* 0x000000080800788c */ /* 0x000fe4000bf26070 */
[----:B------:R-:W-:Y:S02]  /*0190*/  ULOP3.LUT UR12, UR8, 0x7, URZ, 0xc0, !UPT ;  /* 0x00000007080c7892 */ /* 0x000fe4000f8ec0ff */
[----:B------:R-:W-:Y:S02]  /*01a0*/  UISETP.GE.U32.AND.EX UP1, UPT, UR9, URZ, UPT, UP1 ;  /* 0x000000ff0900728c */ /* 0x000fe4000bf26110 */
[----:B------:R-:W-:-:S04]  /*01b0*/  UISETP.NE.U32.AND UP0, UPT, UR12, URZ, UPT ;  /* 0x000000ff0c00728c */ /* 0x000fc8000bf05070 */
[----:B------:R-:W-:Y:S01]  /*01c0*/  UISETP.NE.AND.EX UP0, UPT, URZ, URZ, UPT, UP0 ;  /* 0x000000ffff00728c */ /* 0x000fe2000bf05300 */
[----:B0-----:R-:W-:Y:S01]  /*01d0*/  IMAD.WIDE.U32 R14, R0, UR4, RZ ;  /* 0x00000004000e7c25 */ /* 0x001fe2000f8e00ff */
[----:B------:R-:W-:-:S03]  /*01e0*/  UMOV UR4, URZ ;  /* 0x000000ff00047c82 */ /* 0x000fc60008000000 */
[----:B------:R-:W-:Y:S01]  /*01f0*/  IMAD R2, R0, UR5, R15 ;  /* 0x0000000500027c24 */ /* 0x000fe2000f8e020f */
[----:B------:R-:W-:Y:S01]  /*0200*/  UMOV UR5, URZ ;  /* 0x000000ff00057c82 */ /* 0x000fe20008000000 */
[----:B------:R-:W-:Y:S05]  /*0210*/  BRA.U !UP1, `(.L_x_1) ;  /* 0x0000000509047547 */ /* 0x000fea000b800000 */
[----:B------:R-:W0:Y:S01]  /*0220*/  LDCU.64 UR14, c[0x0][0x3a0] ;  /* 0x00007400ff0e77ac */ /* 0x000e220008000a00 */
[----:B-1----:R-:W-:-:S04]  /*0230*/  IMAD.WIDE.U32 R16, R12, 0x4, RZ ;  /* 0x000000040c107825 */ /* 0x002fc800078e00ff */
[----:B------:R-:W-:Y:S01]  /*0240*/  HFMA2 R9, -RZ, RZ, 0, 0 ;  /* 0x00000000ff097431 */ /* 0x000fe200000001ff */
[----:B------:R-:W1:Y:S01]  /*0250*/  LDCU.64 UR6, c[0x0][0x3b0] ;  /* 0x00007600ff0677ac */ /* 0x000e620008000a00 */
[----:B------:R-:W-:Y:S01]  /*0260*/  IMAD.SHL.U32 R7, R13, 0x4, RZ ;  /* 0x000000040d077824 */ /* 0x000fe200078e00ff */
[----:B------:R-:W2:Y:S03]  /*0270*/  LDCU UR5, c[0x0][0x394] ;  /* 0x00007280ff0577ac */ /* 0x000ea60008000800 */
[----:B------:R-:W-:Y:S01]  /*0280*/  IMAD.IADD R6, R17, 0x1, R7 ;  /* 0x0000000111067824 */ /* 0x000fe200078e0207 */
[----:B------:R-:W-:Y:S01]  /*0290*/  ULOP3.LUT UR4, UR8, 0xfffffff8, URZ, 0xc0, !UPT ;  /* 0xfffffff808047892 */ /* 0x000fe2000f8ec0ff */
[----:B0-----:R-:W-:-:S04]  /*02a0*/  LEA R5, P1, R14, UR14, 0x2 ;  /* 0x0000000e0e057c11 */ /* 0x001fc8000f8210ff */
[----:B------:R-:W-:Y:S02]  /*02b0*/  IADD3 R5, P2, PT, R5, 0x10, RZ ;  /* 0x0000001005057810 */ /* 0x000fe40007f5e0ff */
[----:B------:R-:W-:Y:S02]  /*02c0*/  LEA.HI.X R19, R14, UR15, R2, 0x2, P1 ;  /* 0x0000000f0e137c11 */ /* 0x000fe400088f1402 */
[C---:B-1----:R-:W-:Y:S01]  /*02d0*/  LEA R4, P0, R10.reuse, UR6, 0x2 ;  /* 0x000000060a047c11 */ /* 0x042fe2000f8010ff */
[----:B------:R-:W-:Y:S02]  /*02e0*/  UMOV UR6, UR4 ;  /* 0x0000000400067c82 */ /* 0x000fe40008000000 */
[----:B------:R-:W-:Y:S01]  /*02f0*/  IMAD.X R19, RZ, RZ, R19, P2 ;  /* 0x000000ffff137224 */ /* 0x000fe200010e0613 */
[----:B------:R-:W-:Y:S01]  /*0300*/  LEA.HI.X R3, R10, UR7, RZ, 0x2, P0 ;  /* 0x000000070a037c11 */ /* 0x000fe200080f14ff */
[----:B--2---:R-:W-:-:S08]  /*0310*/  UMOV UR7, UR5 ;  /* 0x0000000500077c82 */ /* 0x004fd00008000000 */
.L_x_2:
[----:B------:R-:W-:Y:S01]  /*0320*/  MOV R18, R5 ;  /* 0x0000000500127202 */ /* 0x000fe20000000f00 */
[----:B------:R-:W-:Y:S01]  /*0330*/  IMAD.MOV.U32 R5, RZ, RZ, R3 ;  /* 0x000000ffff057224 */ /* 0x000fe200078e0003 */
[----:B------:R-:W-:-:S03]  /*0340*/  IADD3 R28, P0, PT, R4, R16, RZ ;  /* 0x00000010041c7210 */ /* 0x000fc60007f1e0ff */
[----:B------:R-:W2:Y:S02]  /*0350*/  LDG.E R21, desc[UR10][R18.64+-0x10] ;  /* 0xfffff00a12157981 */ /* 0x000ea4000c1e1900 */
[----:B------:R-:W-:Y:S01]  /*0360*/  IMAD.X R29, R3, 0x1, R6, P0 ;  /* 0x00000001031d7824 */ /* 0x000fe200000e0606 */
[----:B------:R-:W-:Y:S01]  /*0370*/  IADD3 R26, P0, PT, R28, R16, RZ ;  /* 0x000000101c1a7210 */ /* 0x000fe20007f1e0ff */
[----:B------:R-:W2:Y:S03]  /*0380*/  LDG.E R24, desc[UR10][R4.64] ;  /* 0x0000000a04187981 */ /* 0x000ea6000c1e1900 */
[----:B------:R-:W-:Y:S01]  /*0390*/  IADD3.X R27, PT, PT, R29, R6, RZ, P0, !PT ;  /* 0x000000061d1b7210 */ /* 0x000fe200007fe4ff */
[----:B------:R-:W3:Y:S04]  /*03a0*/  LDG.E R8, desc[UR10][R18.64+-0xc] ;  /* 0xfffff40a12087981 */ /* 0x000ee8000c1e1900 */
[----:B------:R-:W4:Y:S04]  /*03b0*/  LDG.E R7, desc[UR10][R26.64] ;  /* 0x0000000a1a077981 */ /* 0x000f28000c1e1900 */
[----:B------:R-:W3:Y:S04]  /*03c0*/  LDG.E R5, desc[UR10][R28.64] ;  /* 0x0000000a1c057981 */ /* 0x000ee8000c1e1900 */
[----:B------:R-:W4:Y:S01]  /*03d0*/  LDG.E R28, desc[UR10][R18.64+-0x8] ;  /* 0xfffff80a121c7981 */ /* 0x000f22000c1e1900 */
[----:B------:R-:W-:-:S03]  /*03e0*/  IADD3 R22, P0, PT, R26, R16, RZ ;  /* 0x000000101a167210 */ /* 0x000fc60007f1e0ff */
[----:B------:R-:W5:Y:S02]  /*03f0*/  LDG.E R29, desc[UR10][R18.64+0x8] ;  /* 0x0000080a121d7981 */ /* 0x000f64000c1e1900 */
[----:B------:R-:W-:Y:S01]  /*0400*/  IMAD.X R23, R27, 0x1, R6, P0 ;  /* 0x000000011b177824 */ /* 0x000fe200000e0606 */
[----:B------:R-:W-:-:S04]  /*0410*/  IADD3 R20, P0, PT, R22, R16, RZ ;  /* 0x0000001016147210 */ /* 0x000fc80007f1e0ff */
[----:B------:R-:W5:Y:S01]  /*0420*/  LDG.E R22, desc[UR10][R22.64] ;  /* 0x0000000a16167981 */ /* 0x000f62000c1e1900 */
[----:B--2---:R-:W-:Y:S01]  /*0430*/  FFMA R9, R21, R24, R9 ;  /* 0x0000001815097223 */ /* 0x004fe20000000009 */
[----:B------:R-:W-:Y:S01]  /*0440*/  IMAD.X R21, R23, 0x1, R6, P0 ;  /* 0x0000000117157824 */ /* 0x000fe200000e0606 */
[----:B------:R-:W-:Y:S01]  /*0450*/  IADD3 R24, P0, PT, R20, R16, RZ ;  /* 0x0000001014187210 */ /* 0x000fe20007f1e0ff */
[----:B------:R-:W2:Y:S03]  /*0460*/  LDG.E R23, desc[UR10][R18.64+0x4] ;  /* 0x0000040a12177981 */ /* 0x000ea6000c1e1900 */
[----:B------:R-:W-:Y:S01]  /*0470*/  IADD3.X R25, PT, PT, R21, R6, RZ, P0, !PT ;  /* 0x0000000615197210 */ /* 0x000fe200007fe4ff */
[----:B------:R-:W2:Y:S01]  /*0480*/  LDG.E R20, desc[UR10][R20.64] ;  /* 0x0000000a14147981 */ /* 0x000ea2000c1e1900 */
[----:B---3--:R-:W-:Y:S01]  /*0490*/  FFMA R9, R8, R5, R9 ;  /* 0x0000000508097223 */ /* 0x008fe20000000009 */
[----:B------:R-:W-:-:S02]  /*04a0*/  IADD3 R8, P0, PT, R24, R16, RZ ;  /* 0x0000001018087210 */ /* 0x000fc40007f1e0ff */
[----:B------:R-:W5:Y:S04]  /*04b0*/  LDG.E R5, desc[UR10][R18.64+-0x4] ;  /* 0xfffffc0a12057981 */ /* 0x000f68000c1e1900 */
[----:B------:R-:W3:Y:S01]  /*04c0*/  LDG.E R24, desc[UR10][R24.64] ;  /* 0x0000000a18187981 */ /* 0x000ee2000c1e1900 */
[----:B----4-:R-:W-:Y:S01]  /*04d0*/  FFMA R28, R28, R7, R9 ;  /* 0x000000071c1c7223 */ /* 0x010fe20000000009 */
[----:B------:R-:W-:Y:S02]  /*04e0*/  IMAD.X R9, R25, 0x1, R6, P0 ;  /* 0x0000000119097824 */ /* 0x000fe400000e0606 */
[----:B------:R-:W2:Y:S01]  /*04f0*/  LDG.E R7, desc[UR10][R18.64] ;  /* 0x0000000a12077981 */ /* 0x000ea2000c1e1900 */
[----:B------:R-:W-:-:S03]  /*0500*/  IADD3 R26, P0, PT, R8, R16, RZ ;  /* 0x00000010081a7210 */ /* 0x000fc60007f1e0ff */
[----:B------:R-:W4:Y:S02]  /*0510*/  LDG.E R8, desc[UR10][R8.64] ;  /* 0x0000000a08087981 */ /* 0x000f24000c1e1900 */
[----:B------:R-:W-:Y:S02]  /*0520*/  IMAD.X R27, R9, 0x1, R6, P0 ;  /* 0x00000001091b7824 */ /* 0x000fe400000e0606 */
[----:B------:R0:W4:Y:S04]  /*0530*/  LDG.E R21, desc[UR10][R18.64+0xc] ;  /* 0x00000c0a12157981 */ /* 0x000128000c1e1900 */
[----:B------:R-:W4:Y:S01]  /*0540*/  LDG.E R26, desc[UR10][R26.64] ;  /* 0x0000000a1a1a7981 */ /* 0x000f22000c1e1900 */
[----:B------:R-:W-:-:S04]  /*0550*/  UIADD3 UR6, UP1, UPT, UR6, -0x8, URZ ;  /* 0xfffffff806067890 */ /* 0x000fc8000ff3e0ff */
[----:B------:R-:W-:Y:S02]  /*0560*/  UIADD3.X UR7, UPT, UPT, UR7, -0x1, URZ, UP1, !UPT ;  /* 0xffffffff07077890 */ /* 0x000fe40008ffe4ff */
[----:B------:R-:W-:-:S04]  /*0570*/  UISETP.NE.U32.AND UP1, UPT, UR6, URZ, UPT ;  /* 0x000000ff0600728c */ /* 0x000fc8000bf25070 */
[----:B------:R-:W-:Y:S01]  /*0580*/  UISETP.NE.AND.EX UP1, UPT, UR7, URZ, UPT, UP1 ;  /* 0x000000ff0700728c */ /* 0x000fe2000bf25310 */
[----:B------:R-:W-:-:S04]  /*0590*/  LEA R4, P0, R12, R4, 0x5 ;  /* 0x000000040c047211 */ /* 0x000fc800078028ff */
[----:B------:R-:W-:Y:S01]  /*05a0*/  LEA.HI.X R3, R12, R3, R13, 0x5, P0 ;  /* 0x000000030c037211 */ /* 0x000fe200000f2c0d */
[----:B-----5:R-:W-:Y:S01]  /*05b0*/  FFMA R22, R5, R22, R28 ;  /* 0x0000001605167223 */ /* 0x020fe2000000001c */
[----:B------:R-:W-:-:S03]  /*05c0*/  IADD3 R5, P1, PT, R18, 0x20, RZ ;  /* 0x0000002012057810 */ /* 0x000fc60007f3e0ff */
[----:B--2---:R-:W-:-:S04]  /*05d0*/  FFMA R20, R7, R20, R22 ;  /* 0x0000001407147223 */ /* 0x004fc80000000016 */
[----:B---3--:R-:W-:-:S04]  /*05e0*/  FFMA R20, R23, R24, R20 ;  /* 0x0000001817147223 */ /* 0x008fc80000000014 */
[----:B----4-:R-:W-:Y:S01]  /*05f0*/  FFMA R8, R29, R8, R20 ;  /* 0x000000081d087223 */ /* 0x010fe20000000014 */
[----:B0-----:R-:W-:-:S03]  /*0600*/  IADD3.X R19, PT, PT, RZ, R19, RZ, P1, !PT ;  /* 0x00000013ff137210 */ /* 0x001fc60000ffe4ff */
[----:B------:R-:W-:Y:S01]  /*0610*/  FFMA R9, R21, R26, R8 ;  /* 0x0000001a15097223 */ /* 0x000fe20000000008 */
[----:B------:R-:W-:Y:S06]  /*0620*/  BRA.U UP1, `(.L_x_2) ;  /* 0xfffffffd013c7547 */ /* 0x000fec000b83ffff */
.L_x_1:
[----:B------:R-:W-:Y:S05]  /*0630*/  BRA.U !UP0, `(.L_x_0) ;  /* 0x0000000508687547 */ /* 0x000fea000b800000 */
[----:B------:R-:W-:Y:S02]  /*0640*/  UISETP.GE.U32.AND UP1, UPT, UR12, 0x4, UPT ;  /* 0x000000040c00788c */ /* 0x000fe4000bf26070 */
[----:B------:R-:W-:Y:S02]  /*0650*/  ULOP3.LUT UR7, UR8, 0x3, URZ, 0xc0, !UPT ;  /* 0x0000000308077892 */ /* 0x000fe4000f8ec0ff */
[----:B------:R-:W-:Y:S02]  /*0660*/  UISETP.GE.U32.AND.EX UP1, UPT, URZ, URZ, UPT, UP1 ;  /* 0x000000ffff00728c */ /* 0x000fe4000bf26110 */
[----:B------:R-:W-:-:S04]  /*0670*/  UISETP.NE.U32.AND UP0, UPT, UR7, URZ, UPT ;  /* 0x000000ff0700728c */ /* 0x000fc8000bf05070 */
[----:B------:R-:W-:-:S03]  /*0680*/  UISETP.NE.AND.EX UP0, UPT, URZ, URZ, UPT, UP0 ;  /* 0x000000ffff00728c */ /* 0x000fc6000bf05300 */
[----:B------:R-:W-:Y:S08]  /*0690*/  BRA.U !UP1, `(.L_x_3) ;  /* 0x00000001098c7547 */ /* 0x000ff0000b800000 */
[----:B------:R-:W0:Y:S01]  /*06a0*/  LDCU.64 UR12, c[0x0][0x3a0] ;  /* 0x00007400ff0c77ac */ /* 0x000e220008000a00 */
[----:B-1----:R-:W-:Y:S01]  /*06b0*/  IMAD R4, R12, UR5, RZ ;  /* 0x000000050c047c24 */ /* 0x002fe2000f8e02ff */
[----:B------:R-:W-:Y:S01]  /*06c0*/  IADD3 R5, P0, PT, R14, UR4, RZ ;  /* 0x000000040e057c10 */ /* 0x000fe2000ff1e0ff */
[----:B------:R-:W-:Y:S01]  /*06d0*/  IMAD.MOV.U32 R11, RZ, RZ, RZ ;  /* 0x000000ffff0b7224 */ /* 0x000fe200078e00ff */
[----:B------:R-:W1:Y:S01]  /*06e0*/  LDCU.64 UR14, c[0x0][0x3b0] ;  /* 0x00007600ff0e77ac */ /* 0x000e620008000a00 */
[----:B------:R-:W-:Y:S01]  /*06f0*/  IMAD R3, R13, UR4, R4 ;  /* 0x000000040d037c24 */ /* 0x000fe2000f8e0204 */
[----:B------:R-:W-:Y:S01]  /*0700*/  IADD3.X R8, PT, PT, R2, UR5, RZ, P0, !PT ;  /* 0x0000000502087c10 */ /* 0x000fe200087fe4ff */
[C---:B------:R-:W-:Y:S01]  /*0710*/  IMAD.WIDE.U32 R6, R12.reuse, UR4, R10 ;  /* 0x000000040c067c25 */ /* 0x040fe2000f8e000a */
[----:B------:R-:W-:-:S03]  /*0720*/  SHF.L.U64.HI R23, R12, 0x2, R13 ;  /* 0x000000020c177819 */ /* 0x000fc6000001020d */
[----:B------:R-:W-:Y:S01]  /*0730*/  IMAD.IADD R3, R7, 0x1, R3 ;  /* 0x0000000107037824 */ /* 0x000fe200078e0203 */
[----:B------:R-:W-:Y:S02]  /*0740*/  SHF.L.U32 R7, R12, 0x2, RZ ;  /* 0x000000020c077819 */ /* 0x000fe400000006ff */
[C---:B0-----:R-:W-:Y:S02]  /*0750*/  LEA R4, P0, R5.reuse, UR12, 0x2 ;  /* 0x0000000c05047c11 */ /* 0x041fe4000f8010ff */
[C---:B-1----:R-:W-:Y:S02]  /*0760*/  LEA R20, P1, R6.reuse, UR14, 0x2 ;  /* 0x0000000e06147c11 */ /* 0x042fe4000f8210ff */
[----:B------:R-:W-:Y:S02]  /*0770*/  LEA.HI.X R5, R5, UR13, R8, 0x2, P0 ;  /* 0x0000000d05057c11 */ /* 0x000fe400080f1408 */
[----:B------:R-:W-:Y:S02]  /*0780*/  LEA.HI.X R21, R6, UR15, R3, 0x2, P1 ;  /* 0x0000000f06157c11 */ /* 0x000fe400088f1403 */
[----:B------:R-:W-:Y:S01]  /*0790*/  IADD3 R18, P0, PT, R7, R20, RZ ;  /* 0x0000001407127210 */ /* 0x000fe20007f1e0ff */
[----:B------:R-:W2:Y:S03]  /*07a0*/  LDG.E R8, desc[UR10][R4.64] ;  /* 0x0000000a04087981 */ /* 0x000ea6000c1e1900 */
[-C--:B------:R-:W-:Y:S01]  /*07b0*/  IADD3 R16, P1, PT, R18, R7.reuse, RZ ;  /* 0x0000000712107210 */ /* 0x080fe20007f3e0ff */
[----:B------:R-:W-:Y:S01]  /*07c0*/  IMAD.X R19, R23, 0x1, R21, P0 ;  /* 0x0000000117137824 */ /* 0x000fe200000e0615 */
[----:B------:R-:W2:Y:S02]  /*07d0*/  LDG.E R3, desc[UR10][R20.64] ;  /* 0x0000000a14037981 */ /* 0x000ea4000c1e1900 */
[----:B------:R-:W-:Y:S01]  /*07e0*/  IADD3 R6, P0, PT, R16, R7, RZ ;  /* 0x0000000710067210 */ /* 0x000fe20007f1e0ff */
[----:B------:R-:W-:Y:S01]  /*07f0*/  IMAD.X R17, R19, 0x1, R23, P1 ;  /* 0x0000000113117824 */ /* 0x000fe200008e0617 */
[----:B------:R-:W3:Y:S04]  /*0800*/  LDG.E R18, desc[UR10][R18.64] ;  /* 0x0000000a12127981 */ /* 0x000ee8000c1e1900 */
[----:B------:R-:W3:Y:S01]  /*0810*/  LDG.E R22, desc[UR10][R4.64+0x4] ;  /* 0x0000040a04167981 */ /* 0x000ee2000c1e1900 */
[----:B------:R-:W-:-:S03]  /*0820*/  IADD3.X R7, PT, PT, R17, R23, RZ, P0, !PT ;  /* 0x0000001711077210 */ /* 0x000fc600007fe4ff */
[----:B------:R-:W4:Y:S04]  /*0830*/  LDG.E R16, desc[UR10][R16.64] ;  /* 0x0000000a10107981 */ /* 0x000f28000c1e1900 */
[----:B------:R-:W4:Y:S04]  /*0840*/  LDG.E R24, desc[UR10][R4.64+0x8] ;  /* 0x0000080a04187981 */ /* 0x000f28000c1e1900 */
[----:B------:R-:W5:Y:S04]  /*0850*/  LDG.E R20, desc[UR10][R4.64+0xc] ;  /* 0x00000c0a04147981 */ /* 0x000f68000c1e1900 */
[----:B------:R-:W5:Y:S01]  /*0860*/  LDG.E R6, desc[UR10][R6.64] ;  /* 0x0000000a06067981 */ /* 0x000f62000c1e1900 */
[----:B------:R-:W-:-:S04]  /*0870*/  UIADD3 UR4, UP1, UPT, UR4, 0x4, URZ ;  /* 0x0000000404047890 */ /* 0x000fc8000ff3e0ff */
[----:B------:R-:W-:Y:S01]  /*0880*/  UIADD3.X UR5, UPT, UPT, URZ, UR5, URZ, UP1, !UPT ;  /* 0x00000005ff057290 */ /* 0x000fe20008ffe4ff */
[----:B--2---:R-:W-:-:S04]  /*0890*/  FFMA R3, R8, R3, R9 ;  /* 0x0000000308037223 */ /* 0x004fc80000000009 */
[----:B---3--:R-:W-:-:S04]  /*08a0*/  FFMA R3, R22, R18, R3 ;  /* 0x0000001216037223 */ /* 0x008fc80000000003 */
[----:B----4-:R-:W-:-:S04]  /*08b0*/  FFMA R3, R24, R16, R3 ;  /* 0x0000001018037223 */ /* 0x010fc80000000003 */
[----:B-----5:R-:W-:-:S07]  /*08c0*/  FFMA R9, R20, R6, R3 ;  /* 0x0000000614097223 */ /* 0x020fce0000000003 */
.L_x_3:
[----:B------:R-:W-:Y:S05]  /*08d0*/  BRA.U !UP0, `(.L_x_0) ;  /* 0x0000000108c07547 */ /* 0x000fea000b800000 */
[----:B------:R-:W-:Y:S02]  /*08e0*/  UISETP.NE.U32.AND UP1, UPT, UR7, 0x1, UPT ;  /* 0x000000010700788c */ /* 0x000fe4000bf25070 */
[----:B------:R-:W-:Y:S02]  /*08f0*/  ULOP3.LUT UR6, UR8, 0x1, URZ, 0xc0, !UPT ;  /* 0x0000000108067892 */ /* 0x000fe4000f8ec0ff */
[----:B------:R-:W-:Y:S02]  /*0900*/  UISETP.NE.AND.EX UP1, UPT, URZ, URZ, UPT, UP1 ;  /* 0x000000ffff00728c */ /* 0x000fe4000bf25310 */
[----:B------:R-:W-:-:S04]  /*0910*/  UISETP.NE.U32.AND UP0, UPT, UR6, 0x1, UPT ;  /* 0x000000010600788c */ /* 0x000fc8000bf05070 */
[----:B------:R-:W-:-:S03]  /*0920*/  UISETP.NE.U32.AND.EX UP0, UPT, URZ, URZ, UPT, UP0 ;  /* 0x000000ffff00728c */ /* 0x000fc6000bf05100 */
[----:B------:R-:W-:Y:S08]  /*0930*/  BRA.U !UP1, `(.L_x_4) ;  /* 0x0000000109607547 */ /* 0x000ff0000b800000 */
[----:B------:R-:W0:Y:S01]  /*0940*/  LDCU.64 UR6, c[0x0][0x3a0] ;  /* 0x00007400ff0677ac */ /* 0x000e220008000a00 */
[----:B------:R-:W-:Y:S01]  /*0950*/  IMAD.MOV.U32 R4, RZ, RZ, R10 ;  /* 0x000000ffff047224 */ /* 0x000fe200078e000a */
[----:B------:R-:W-:Y:S01]  /*0960*/  IADD3 R3, P0, PT, R14, UR4, RZ ;  /* 0x000000040e037c10 */ /* 0x000fe2000ff1e0ff */
[----:B------:R-:W-:Y:S01]  /*0970*/  IMAD.MOV.U32 R5, RZ, RZ, RZ ;  /* 0x000000ffff057224 */ /* 0x000fe200078e00ff */
[----:B------:R-:W2:Y:S01]  /*0980*/  LDCU.64 UR8, c[0x0][0x3b0] ;  /* 0x00007600ff0877ac */ /* 0x000ea20008000a00 */
[C---:B-1----:R-:W-:Y:S02]  /*0990*/  IMAD R8, R12.reuse, UR5, RZ ;  /* 0x000000050c087c24 */ /* 0x042fe4000f8e02ff */
[----:B------:R-:W-:-:S04]  /*09a0*/  IMAD.WIDE.U32 R6, R12, UR4, R4 ;  /* 0x000000040c067c25 */ /* 0x000fc8000f8e0004 */
[----:B------:R-:W-:Y:S01]  /*09b0*/  IMAD R5, R13, UR4, R8 ;  /* 0x000000040d057c24 */ /* 0x000fe2000f8e0208 */
[----:B------:R-:W-:-:S04]  /*09c0*/  IADD3.X R8, PT, PT, R2, UR5, RZ, P0, !PT ;  /* 0x0000000502087c10 */ /* 0x000fc800087fe4ff */
[----:B------:R-:W-:Y:S02]  /*09d0*/  IADD3 R7, PT, PT, R7, R5, RZ ;  /* 0x0000000507077210 */ /* 0x000fe40007ffe0ff */
[C---:B0-----:R-:W-:Y:S02]  /*09e0*/  LEA R4, P0, R3.reuse, UR6, 0x2 ;  /* 0x0000000603047c11 */ /* 0x041fe4000f8010ff */
[C---:B--2---:R-:W-:Y:S02]  /*09f0*/  LEA R16, P1, R6.reuse, UR8, 0x2 ;  /* 0x0000000806107c11 */ /* 0x044fe4000f8210ff */
[----:B------:R-:W-:Y:S02]  /*0a00*/  LEA.HI.X R5, R3, UR7, R8, 0x2, P0 ;  /* 0x0000000703057c11 */ /* 0x000fe400080f1408 */
[----:B------:R-:W-:Y:S02]  /*0a10*/  LEA.HI.X R17, R6, UR9, R7, 0x2, P1 ;  /* 0x0000000906117c11 */ /* 0x000fe400088f1407 */
[C---:B------:R-:W-:Y:S01]  /*0a20*/  LEA R6, P0, R12.reuse, R16, 0x2 ;  /* 0x000000100c067211 */ /* 0x040fe200078010ff */
[----:B------:R-:W2:Y:S03]  /*0a30*/  LDG.E R8, desc[UR10][R4.64] ;  /* 0x0000000a04087981 */ /* 0x000ea6000c1e1900 */
[----:B------:R-:W-:Y:S01]  /*0a40*/  LEA.HI.X R7, R12, R17, R13, 0x2, P0 ;  /* 0x000000110c077211 */ /* 0x000fe200000f140d */
[----:B------:R-:W2:Y:S04]  /*0a50*/  LDG.E R16, desc[UR10][R16.64] ;  /* 0x0000000a10107981 */ /* 0x000ea8000c1e1900 */
[----:B------:R-:W3:Y:S04]  /*0a60*/  LDG.E R18, desc[UR10][R4.64+0x4] ;  /* 0x0000040a04127981 */ /* 0x000ee8000c1e1900 */
[----:B------:R-:W3:Y:S01]  /*0a70*/  LDG.E R6, desc[UR10][R6.64] ;  /* 0x0000000a06067981 */ /* 0x000ee2000c1e1900 */
[----:B------:R-:W-:-:S04]  /*0a80*/  UIADD3 UR4, UP1, UPT, UR4, 0x2, URZ ;  /* 0x0000000204047890 */ /* 0x000fc8000ff3e0ff */
[----:B------:R-:W-:Y:S01]  /*0a90*/  UIADD3.X UR5, UPT, UPT, URZ, UR5, URZ, UP1, !UPT ;  /* 0x00000005ff057290 */ /* 0x000fe20008ffe4ff */
[----:B--2---:R-:W-:-:S04]  /*0aa0*/  FFMA R9, R8, R16, R9 ;  /* 0x0000001008097223 */ /* 0x004fc80000000009 */
[----:B---3--:R-:W-:-:S07]  /*0ab0*/  FFMA R9, R18, R6, R9 ;  /* 0x0000000612097223 */ /* 0x008fce0000000009 */
.L_x_4:
[----:B------:R-:W-:Y:S05]  /*0ac0*/  BRA.U UP0, `(.L_x_0) ;  /* 0x0000000100447547 */ /* 0x000fea000b800000 */
[----:B------:R-:W0:Y:S01]  /*0ad0*/  LDCU.64 UR6, c[0x0][0x3a0] ;  /* 0x00007400ff0677ac */ /* 0x000e220008000a00 */
[----:B-1----:R-:W-:Y:S01]  /*0ae0*/  IMAD R4, R12, UR5, RZ ;  /* 0x000000050c047c24 */ /* 0x002fe2000f8e02ff */
[----:B------:R-:W-:Y:S01]  /*0af0*/  IADD3 R14, P0, PT, R14, UR4, RZ ;  /* 0x000000040e0e7c10 */ /* 0x000fe2000ff1e0ff */
[----:B------:R-:W-:Y:S01]  /*0b00*/  IMAD.MOV.U32 R5, RZ, RZ, RZ ;  /* 0x000000ffff057224 */ /* 0x000fe200078e00ff */
[----:B------:R-:W1:Y:S01]  /*0b10*/  LDCU.64 UR8, c[0x0][0x3b0] ;  /* 0x00007600ff0877ac */ /* 0x000e620008000a00 */
[----:B------:R-:W-:Y:S01]  /*0b20*/  IMAD R7, R13, UR4, R4 ;  /* 0x000000040d077c24 */ /* 0x000fe2000f8e0204 */
[----:B------:R-:W-:Y:S01]  /*0b30*/  IADD3.X R3, PT, PT, R2, UR5, RZ, P0, !PT ;  /* 0x0000000502037c10 */ /* 0x000fe200087fe4ff */
[----:B------:R-:W-:-:S04]  /*0b40*/  IMAD.MOV.U32 R4, RZ, RZ, R10 ;  /* 0x000000ffff047224 */ /* 0x000fc800078e000a */
[----:B------:R-:W-:-:S05]  /*0b50*/  IMAD.WIDE.U32 R12, R12, UR4, R4 ;  /* 0x000000040c0c7c25 */ /* 0x000fca000f8e0004 */
[----:B------:R-:W-:Y:S02]  /*0b60*/  IADD3 R5, PT, PT, R13, R7, RZ ;  /* 0x000000070d057210 */ /* 0x000fe40007ffe0ff */
[----:B0-----:R-:W-:Y:S02]  /*0b70*/  LEA R2, P0, R14, UR6, 0x2 ;  /* 0x000000060e027c11 */ /* 0x001fe4000f8010ff */
[----:B-1----:R-:W-:Y:S02]  /*0b80*/  LEA R4, P1, R12, UR8, 0x2 ;  /* 0x000000080c047c11 */ /* 0x002fe4000f8210ff */
[----:B------:R-:W-:Y:S02]  /*0b90*/  LEA.HI.X R3, R14, UR7, R3, 0x2, P0 ;  /* 0x000000070e037c11 */ /* 0x000fe400080f1403 */
[----:B------:R-:W-:-:S03]  /*0ba0*/  LEA.HI.X R5, R12, UR9, R5, 0x2, P1 ;  /* 0x000000090c057c11 */ /* 0x000fc600088f1405 */
[----:B------:R-:W2:Y:S04]  /*0bb0*/  LDG.E R2, desc[UR10][R2.64] ;  /* 0x0000000a02027981 */ /* 0x000ea8000c1e1900 */
[----:B------:R-:W2:Y:S02]  /*0bc0*/  LDG.E R4, desc[UR10][R4.64] ;  /* 0x0000000a04047981 */ /* 0x000ea4000c1e1900 */
[----:B--2---:R-:W-:-:S07]  /*0bd0*/  FFMA R9, R2, R4, R9 ;  /* 0x0000000402097223 */ /* 0x004fce0000000009 */
.L_x_0:
[----:B------:R-:W0:Y:S01]  /*0be0*/  LDCU.64 UR4, c[0x0][0x3d0] ;  /* 0x00007a00ff0477ac */ /* 0x000e220008000a00 */
[----:B------:R-:W-:Y:S02]  /*0bf0*/  HFMA2 R5, -RZ, RZ, 0, 0 ;  /* 0x00000000ff057431 */ /* 0x000fe400000001ff */
[----:B------:R-:W-:Y:S01]  /*0c00*/  IMAD.MOV.U32 R4, RZ, RZ, R10 ;  /* 0x000000ffff047224 */ /* 0x000fe200078e000a */
[----:B------:R-:W2:Y:S03]  /*0c10*/  LDCU.64 UR6, c[0x0][0x3c8] ;  /* 0x00007900ff0677ac */ /* 0x000ea60008000a00 */
[C---:B0-----:R-:W-:Y:S01]  /*0c20*/  IMAD.WIDE.U32 R4, R0.reuse, UR4, R4 ;  /* 0x0000000400047c25 */ /* 0x041fe2000f8e0004 */
[----:B------:R-:W0:Y:S03]  /*0c30*/  LDCU UR4, c[0x0][0x3c0] ;  /* 0x00007800ff0477ac */ /* 0x000e260008000800 */
[----:B------:R-:W-:Y:S01]  /*0c40*/  IMAD R3, R0, UR5, R5 ;  /* 0x0000000500037c24 */ /* 0x000fe2000f8e0205 */
[C---:B--2---:R-:W-:Y:S01]  /*0c50*/  LEA R2, P0, R4.reuse, UR6, 0x2 ;  /* 0x0000000604027c11 */ /* 0x044fe2000f8010ff */
[----:B------:R-:W2:Y:S03]  /*0c60*/  LDCU UR5, c[0x0][0x398] ;  /* 0x00007300ff0577ac */ /* 0x000ea60008000800 */
[----:B------:R-:W-:-:S05]  /*0c70*/  LEA.HI.X R3, R4, UR7, R3, 0x2, P0 ;  /* 0x0000000704037c11 */ /* 0x000fca00080f1403 */
[----:B------:R-:W0:Y:S02]  /*0c80*/  LDG.E R0, desc[UR10][R2.64] ;  /* 0x0000000a02007981 */ /* 0x000e24000c1e1900 */
[----:B0-----:R-:W-:-:S04]  /*0c90*/  FMUL R0, R0, UR4 ;  /* 0x0000000400007c20 */ /* 0x001fc80008400000 */
[----:B--2---:R-:W-:-:S05]  /*0ca0*/  FFMA R9, R9, UR5, R0 ;  /* 0x0000000509097c23 */ /* 0x004fca0008000000 */
[----:B------:R-:W-:Y:S01]  /*0cb0*/  STG.E desc[UR10][R2.64], R9 ;  /* 0x0000000902007986 */ /* 0x000fe2000c10190a */
[----:B------:R-:W-:Y:S05]  /*0cc0*/  EXIT ;  /* 0x000000000000794d */ /* 0x000fea0003800000 */
.L_x_5:
[----:B------:R-:W-:-:S00]  /*0cd0*/  BRA `(.L_x_5) ;  /* 0xfffffffc00fc7947 */ /* 0x000fc0000383ffff */
[----:B------:R-:W-:-:S00]  /*0ce0*/  NOP ;  /* 0x0000000000007918 */ /* 0x000fc00000000000 */
        /* <DEDUP_REMOVED lines=9> */
.L_x_6:


//--------------------- .nv.shared.reserved.0     --------------------------
	.section	.nv.shared.reserved.0,"aw",@nobits
	.weak		__nv_reservedSMEM_offset_0_alias
	.size		__nv_reservedSMEM_offset_0_alias, 0, 64
	.other		__nv_reservedSMEM_offset_0_alias,@"STO_CUDA_RESERVED_SHARED STV_DEFAULT"
__nv_reservedSMEM_offset_0_alias:
	.zero		0
	.zero		64


//--------------------- .nv.constant0._Z8gemm_v01IfEvmmmT_PKS0_mS2_mS0_PS0_m --------------------------
	.section	.nv.constant0._Z8gemm_v01IfEvmmmT_PKS0_mS2_mS0_PS0_m,"a",@progbits
	.sectionflags	@""
	.align	4
.nv.constant0._Z8gemm_v01IfEvmmmT_PKS0_mS2_mS0_PS0_m:
	.zero		984


//--------------------- SYMBOLS --------------------------

	.type		.nv.reservedSmem.offset0,@object
	.size		.nv.reservedSmem.offset0,0x4
